//
// Generated by NVIDIA NVVM Compiler
//
// Compiler Build ID: CL-36424714
// Cuda compilation tools, release 13.0, V13.0.88
// Based on NVVM 20.0.0
//

.version 9.0
.target sm_100
.address_size 64

	// .globl	build_exit
.global .align 1 .b8 _ZN34_INTERNAL_6ba5d3f0_4_k_cu_9375e9e44cuda3std3__45__cpo5beginE[1];
.global .align 1 .b8 _ZN34_INTERNAL_6ba5d3f0_4_k_cu_9375e9e44cuda3std3__45__cpo3endE[1];
.global .align 1 .b8 _ZN34_INTERNAL_6ba5d3f0_4_k_cu_9375e9e44cuda3std3__45__cpo6cbeginE[1];
.global .align 1 .b8 _ZN34_INTERNAL_6ba5d3f0_4_k_cu_9375e9e44cuda3std3__45__cpo4cendE[1];
.global .align 1 .b8 _ZN34_INTERNAL_6ba5d3f0_4_k_cu_9375e9e44cuda3std3__45__cpo6rbeginE[1];
.global .align 1 .b8 _ZN34_INTERNAL_6ba5d3f0_4_k_cu_9375e9e44cuda3std3__45__cpo4rendE[1];
.global .align 1 .b8 _ZN34_INTERNAL_6ba5d3f0_4_k_cu_9375e9e44cuda3std3__45__cpo7crbeginE[1];
.global .align 1 .b8 _ZN34_INTERNAL_6ba5d3f0_4_k_cu_9375e9e44cuda3std3__45__cpo5crendE[1];
.global .align 1 .b8 _ZN34_INTERNAL_6ba5d3f0_4_k_cu_9375e9e44cuda3std3__436_GLOBAL__N__6ba5d3f0_4_k_cu_9375e9e46ignoreE[1];
.global .align 1 .b8 _ZN34_INTERNAL_6ba5d3f0_4_k_cu_9375e9e44cuda3std3__419piecewise_constructE[1];
.global .align 1 .b8 _ZN34_INTERNAL_6ba5d3f0_4_k_cu_9375e9e44cuda3std3__48in_placeE[1];
.global .align 1 .b8 _ZN34_INTERNAL_6ba5d3f0_4_k_cu_9375e9e44cuda3std3__420unreachable_sentinelE[1];
.global .align 1 .b8 _ZN34_INTERNAL_6ba5d3f0_4_k_cu_9375e9e44cuda3std6ranges3__45__cpo4swapE[1];
.global .align 1 .b8 _ZN34_INTERNAL_6ba5d3f0_4_k_cu_9375e9e44cuda3std6ranges3__45__cpo9iter_moveE[1];
.global .align 1 .b8 _ZN34_INTERNAL_6ba5d3f0_4_k_cu_9375e9e44cuda3std6ranges3__45__cpo5beginE[1];
.global .align 1 .b8 _ZN34_INTERNAL_6ba5d3f0_4_k_cu_9375e9e44cuda3std6ranges3__45__cpo3endE[1];
.global .align 1 .b8 _ZN34_INTERNAL_6ba5d3f0_4_k_cu_9375e9e44cuda3std6ranges3__45__cpo6cbeginE[1];
.global .align 1 .b8 _ZN34_INTERNAL_6ba5d3f0_4_k_cu_9375e9e44cuda3std6ranges3__45__cpo4cendE[1];
.global .align 1 .b8 _ZN34_INTERNAL_6ba5d3f0_4_k_cu_9375e9e44cuda3std6ranges3__45__cpo7advanceE[1];
.global .align 1 .b8 _ZN34_INTERNAL_6ba5d3f0_4_k_cu_9375e9e44cuda3std6ranges3__45__cpo9iter_swapE[1];
.global .align 1 .b8 _ZN34_INTERNAL_6ba5d3f0_4_k_cu_9375e9e44cuda3std6ranges3__45__cpo4nextE[1];
.global .align 1 .b8 _ZN34_INTERNAL_6ba5d3f0_4_k_cu_9375e9e44cuda3std6ranges3__45__cpo4prevE[1];
.global .align 1 .b8 _ZN34_INTERNAL_6ba5d3f0_4_k_cu_9375e9e44cuda3std6ranges3__45__cpo4dataE[1];
.global .align 1 .b8 _ZN34_INTERNAL_6ba5d3f0_4_k_cu_9375e9e44cuda3std6ranges3__45__cpo5cdataE[1];
.global .align 1 .b8 _ZN34_INTERNAL_6ba5d3f0_4_k_cu_9375e9e44cuda3std6ranges3__45__cpo4sizeE[1];
.global .align 1 .b8 _ZN34_INTERNAL_6ba5d3f0_4_k_cu_9375e9e44cuda3std6ranges3__45__cpo5ssizeE[1];
.global .align 1 .b8 _ZN34_INTERNAL_6ba5d3f0_4_k_cu_9375e9e44cuda3std6ranges3__45__cpo8distanceE[1];
.global .align 1 .b8 _ZN34_INTERNAL_6ba5d3f0_4_k_cu_9375e9e46thrust24THRUST_300001_SM_1000_NS6system6detail10sequential3seqE[1];

.visible .entry build_exit(
	.param .u64 .ptr .align 1 build_exit_param_0,
	.param .u64 .ptr .align 1 build_exit_param_1,
	.param .u32 build_exit_param_2,
	.param .u32 build_exit_param_3,
	.param .u64 .ptr .align 1 build_exit_param_4,
	.param .u32 build_exit_param_5,
	.param .u32 build_exit_param_6,
	.param .u64 .ptr .align 1 build_exit_param_7,
	.param .u32 build_exit_param_8,
	.param .u32 build_exit_param_9,
	.param .u64 .ptr .align 1 build_exit_param_10
)
{
	.reg .pred 	%p<8>;
	.reg .b32 	%r<49>;
	.reg .b32 	%f<69>;
	.reg .b64 	%rd<68>;

	ld.param.u64 	%rd8, [build_exit_param_0];
	ld.param.u64 	%rd9, [build_exit_param_1];
	ld.param.u32 	%r22, [build_exit_param_2];
	ld.param.u32 	%r23, [build_exit_param_3];
	ld.param.u64 	%rd10, [build_exit_param_4];
	ld.param.u32 	%r26, [build_exit_param_5];
	ld.param.u32 	%r24, [build_exit_param_6];
	ld.param.u64 	%rd11, [build_exit_param_7];
	ld.param.u32 	%r27, [build_exit_param_8];
	ld.param.u32 	%r25, [build_exit_param_9];
	ld.param.u64 	%rd12, [build_exit_param_10];
	cvta.to.global.u64 	%rd1, %rd9;
	cvta.to.global.u64 	%rd2, %rd11;
	cvta.to.global.u64 	%rd3, %rd10;
	cvta.to.global.u64 	%rd4, %rd8;
	cvta.to.global.u64 	%rd13, %rd12;
	mov.u32 	%r28, %ctaid.x;
	mov.u32 	%r1, %tid.x;
	mov.u32 	%r47, %tid.y;
	mul.lo.s32 	%r29, %r28, 15;
	mul.wide.u32 	%rd14, %r29, 4;
	add.s64 	%rd15, %rd13, %rd14;
	ld.global.nc.u32 	%r30, [%rd15];
	ld.global.nc.u32 	%r31, [%rd15+4];
	ld.global.nc.u32 	%r32, [%rd15+8];
	mad.lo.s32 	%r33, %r30, %r26, %r31;
	mad.lo.s32 	%r34, %r33, %r24, %r32;
	cvt.s64.s32 	%rd5, %r34;
	ld.global.nc.u32 	%r35, [%rd15+12];
	ld.global.nc.u32 	%r36, [%rd15+16];
	ld.global.nc.u32 	%r37, [%rd15+20];
	mad.lo.s32 	%r38, %r35, %r27, %r36;
	mad.lo.s32 	%r39, %r38, %r25, %r37;
	cvt.s64.s32 	%rd6, %r39;
	ld.global.nc.u32 	%r40, [%rd15+24];
	mul.lo.s32 	%r41, %r23, %r22;
	mul.lo.s32 	%r42, %r41, %r40;
	cvt.s64.s32 	%rd7, %r42;
	setp.ge.s32 	%p1, %r47, %r22;
	@%p1 bra 	$L__BB0_9;
	mov.u32 	%r3, %ntid.x;
$L__BB0_2:
	setp.ge.s32 	%p2, %r1, %r23;
	@%p2 bra 	$L__BB0_8;
	mul.lo.s32 	%r5, %r47, %r23;
	mul.lo.s32 	%r6, %r47, %r24;
	mov.u32 	%r48, %r1;
$L__BB0_4:
	.pragma "nounroll";
	add.s32 	%r8, %r48, %r5;
	cvt.s64.s32 	%rd16, %r8;
	add.s64 	%rd17, %rd16, %rd7;
	shl.b64 	%rd18, %rd17, 3;
	add.s64 	%rd19, %rd4, %rd18;
	ld.global.v2.f32 	{%f1, %f2}, [%rd19];
	add.s32 	%r9, %r48, %r6;
	cvt.s64.s32 	%rd20, %r9;
	add.s64 	%rd21, %rd20, %rd5;
	shl.b64 	%rd22, %rd21, 3;
	add.s64 	%rd23, %rd3, %rd22;
	mad.lo.s32 	%r10, %r47, %r25, %r48;
	cvt.s64.s32 	%rd24, %r10;
	add.s64 	%rd25, %rd24, %rd6;
	shl.b64 	%rd26, %rd25, 3;
	add.s64 	%rd27, %rd2, %rd26;
	ld.global.nc.v2.f32 	{%f3, %f4}, [%rd23];
	ld.global.nc.v2.f32 	{%f5, %f6}, [%rd27];
	mul.f32 	%f7, %f3, %f5;
	mul.f32 	%f8, %f4, %f6;
	sub.f32 	%f9, %f7, %f8;
	mul.f32 	%f10, %f4, %f5;
	fma.rn.f32 	%f11, %f6, %f3, %f10;
	sub.f32 	%f12, %f1, %f9;
	sub.f32 	%f13, %f2, %f11;
	add.s64 	%rd28, %rd1, %rd18;
	ld.global.v2.f32 	{%f14, %f15}, [%rd28];
	add.f32 	%f16, %f12, %f14;
	add.f32 	%f17, %f15, %f13;
	st.global.v2.f32 	[%rd28], {%f16, %f17};
	st.global.v2.f32 	[%rd19], {%f12, %f13};
	add.s32 	%r11, %r48, %r3;
	setp.ge.s32 	%p3, %r11, %r23;
	@%p3 bra 	$L__BB0_8;
	add.s32 	%r12, %r8, %r3;
	cvt.s64.s32 	%rd29, %r12;
	add.s64 	%rd30, %rd29, %rd7;
	shl.b64 	%rd31, %rd30, 3;
	add.s64 	%rd32, %rd4, %rd31;
	ld.global.v2.f32 	{%f18, %f19}, [%rd32];
	add.s32 	%r13, %r9, %r3;
	cvt.s64.s32 	%rd33, %r13;
	add.s64 	%rd34, %rd33, %rd5;
	shl.b64 	%rd35, %rd34, 3;
	add.s64 	%rd36, %rd3, %rd35;
	add.s32 	%r14, %r10, %r3;
	cvt.s64.s32 	%rd37, %r14;
	add.s64 	%rd38, %rd37, %rd6;
	shl.b64 	%rd39, %rd38, 3;
	add.s64 	%rd40, %rd2, %rd39;
	ld.global.nc.v2.f32 	{%f20, %f21}, [%rd36];
	ld.global.nc.v2.f32 	{%f22, %f23}, [%rd40];
	mul.f32 	%f24, %f20, %f22;
	mul.f32 	%f25, %f21, %f23;
	sub.f32 	%f26, %f24, %f25;
	mul.f32 	%f27, %f21, %f22;
	fma.rn.f32 	%f28, %f23, %f20, %f27;
	sub.f32 	%f29, %f18, %f26;
	sub.f32 	%f30, %f19, %f28;
	add.s64 	%rd41, %rd1, %rd31;
	ld.global.v2.f32 	{%f31, %f32}, [%rd41];
	add.f32 	%f33, %f29, %f31;
	add.f32 	%f34, %f32, %f30;
	st.global.v2.f32 	[%rd41], {%f33, %f34};
	st.global.v2.f32 	[%rd32], {%f29, %f30};
	add.s32 	%r15, %r11, %r3;
	setp.ge.s32 	%p4, %r15, %r23;
	@%p4 bra 	$L__BB0_8;
	add.s32 	%r16, %r12, %r3;
	cvt.s64.s32 	%rd42, %r16;
	add.s64 	%rd43, %rd42, %rd7;
	shl.b64 	%rd44, %rd43, 3;
	add.s64 	%rd45, %rd4, %rd44;
	ld.global.v2.f32 	{%f35, %f36}, [%rd45];
	add.s32 	%r17, %r13, %r3;
	cvt.s64.s32 	%rd46, %r17;
	add.s64 	%rd47, %rd46, %rd5;
	shl.b64 	%rd48, %rd47, 3;
	add.s64 	%rd49, %rd3, %rd48;
	add.s32 	%r18, %r14, %r3;
	cvt.s64.s32 	%rd50, %r18;
	add.s64 	%rd51, %rd50, %rd6;
	shl.b64 	%rd52, %rd51, 3;
	add.s64 	%rd53, %rd2, %rd52;
	ld.global.nc.v2.f32 	{%f37, %f38}, [%rd49];
	ld.global.nc.v2.f32 	{%f39, %f40}, [%rd53];
	mul.f32 	%f41, %f37, %f39;
	mul.f32 	%f42, %f38, %f40;
	sub.f32 	%f43, %f41, %f42;
	mul.f32 	%f44, %f38, %f39;
	fma.rn.f32 	%f45, %f40, %f37, %f44;
	sub.f32 	%f46, %f35, %f43;
	sub.f32 	%f47, %f36, %f45;
	add.s64 	%rd54, %rd1, %rd44;
	ld.global.v2.f32 	{%f48, %f49}, [%rd54];
	add.f32 	%f50, %f46, %f48;
	add.f32 	%f51, %f49, %f47;
	st.global.v2.f32 	[%rd54], {%f50, %f51};
	st.global.v2.f32 	[%rd45], {%f46, %f47};
	add.s32 	%r19, %r15, %r3;
	setp.ge.s32 	%p5, %r19, %r23;
	@%p5 bra 	$L__BB0_8;
	add.s32 	%r43, %r16, %r3;
	cvt.s64.s32 	%rd55, %r43;
	add.s64 	%rd56, %rd55, %rd7;
	shl.b64 	%rd57, %rd56, 3;
	add.s64 	%rd58, %rd4, %rd57;
	ld.global.v2.f32 	{%f52, %f53}, [%rd58];
	add.s32 	%r44, %r17, %r3;
	cvt.s64.s32 	%rd59, %r44;
	add.s64 	%rd60, %rd59, %rd5;
	shl.b64 	%rd61, %rd60, 3;
	add.s64 	%rd62, %rd3, %rd61;
	add.s32 	%r45, %r18, %r3;
	cvt.s64.s32 	%rd63, %r45;
	add.s64 	%rd64, %rd63, %rd6;
	shl.b64 	%rd65, %rd64, 3;
	add.s64 	%rd66, %rd2, %rd65;
	ld.global.nc.v2.f32 	{%f54, %f55}, [%rd62];
	ld.global.nc.v2.f32 	{%f56, %f57}, [%rd66];
	mul.f32 	%f58, %f54, %f56;
	mul.f32 	%f59, %f55, %f57;
	sub.f32 	%f60, %f58, %f59;
	mul.f32 	%f61, %f55, %f56;
	fma.rn.f32 	%f62, %f57, %f54, %f61;
	sub.f32 	%f63, %f52, %f60;
	sub.f32 	%f64, %f53, %f62;
	add.s64 	%rd67, %rd1, %rd57;
	ld.global.v2.f32 	{%f65, %f66}, [%rd67];
	add.f32 	%f67, %f63, %f65;
	add.f32 	%f68, %f66, %f64;
	st.global.v2.f32 	[%rd67], {%f67, %f68};
	st.global.v2.f32 	[%rd58], {%f63, %f64};
	add.s32 	%r48, %r19, %r3;
	setp.lt.s32 	%p6, %r48, %r23;
	@%p6 bra 	$L__BB0_4;
$L__BB0_8:
	mov.u32 	%r46, %ntid.y;
	add.s32 	%r47, %r47, %r46;
	setp.lt.s32 	%p7, %r47, %r22;
	@%p7 bra 	$L__BB0_2;
$L__BB0_9:
	ret;

}


// ===== COMPILED SASS (sm_100) =====

	.target	sm_100

	.elftype	@"ET_EXEC"


//--------------------- .note.nv.tkinfo           --------------------------
	.section	.note.nv.tkinfo,"",@"SHT_NOTE"
	.sectionflags	@"SHF_NOTE_NV_TKINFO"
	.tkinfo
        /*0018*/ 	.word	0x00000002
        /*0030*/ 	.string	""
        /*0030*/ 	.string	"ptxas"
        /*0030*/ 	.string	"Cuda compilation tools, release 13.0, V13.0.88"
        /*0030*/ 	.string	"Build cuda_13.0.r13.0/compiler.36424714_0"
        /*0030*/ 	.string	"-arch sm_100 -m 64 "



//--------------------- .note.nv.cuinfo           --------------------------
	.section	.note.nv.cuinfo,"",@"SHT_NOTE"
	.sectionflags	@"SHF_NOTE_NV_CUINFO"
        /*0018*/ 	.short	0x0002
        /*001a*/ 	.short	0x0064
        /*001c*/ 	.short	0x0082
	.zero		2


//--------------------- .nv.info                  --------------------------
	.section	.nv.info,"",@"SHT_CUDA_INFO"
	.align	4


	//----- nvinfo : EIATTR_REGCOUNT
	.align		4
        /*0000*/ 	.byte	0x04, 0x2f
        /*0002*/ 	.short	(.L_29 - .L_28)
	.align		4
.L_28:
        /*0004*/ 	.word	index@(build_exit)
        /*0008*/ 	.word	0x00000020


	//----- nvinfo : EIATTR_FRAME_SIZE
	.align		4
.L_29:
        /*000c*/ 	.byte	0x04, 0x11
        /*000e*/ 	.short	(.L_31 - .L_30)
	.align		4
.L_30:
        /*0010*/ 	.word	index@(build_exit)
        /*0014*/ 	.word	0x00000000


	//----- nvinfo : EIATTR_MIN_STACK_SIZE
	.align		4
.L_31:
        /*0018*/ 	.byte	0x04, 0x12
        /*001a*/ 	.short	(.L_33 - .L_32)
	.align		4
.L_32:
        /*001c*/ 	.word	index@(build_exit)
        /*0020*/ 	.word	0x00000000
.L_33:


//--------------------- .nv.compat                --------------------------
	.section	.nv.compat,"",@"SHT_CUDA_COMPAT_INFO"
	.align	4
        /*0000*/ 	.byte	0x02, 0x09, 0x00, 0x00, 0x02, 0x02, 0x01, 0x00, 0x02, 0x05, 0x05, 0x00, 0x03, 0x07, 0x01, 0x01
        /*0010*/ 	.byte	0x02, 0x03, 0x00, 0x00, 0x02, 0x06, 0x01, 0x00, 0x04, 0x0b, 0x08, 0x00, 0x09, 0x00, 0x00, 0x00
        /*0020*/ 	.byte	0x00, 0x00, 0x00, 0x00


//--------------------- .nv.info.build_exit       --------------------------
	.section	.nv.info.build_exit,"",@"SHT_CUDA_INFO"
	.sectionflags	@""
	.align	4


	//----- nvinfo : EIATTR_CUDA_API_VERSION
	.align		4
        /*0000*/ 	.byte	0x04, 0x37
        /*0002*/ 	.short	(.L_35 - .L_34)
.L_34:
        /*0004*/ 	.word	0x00000082


	//----- nvinfo : EIATTR_KPARAM_INFO
	.align		4
.L_35:
        /*0008*/ 	.byte	0x04, 0x17
        /*000a*/ 	.short	(.L_37 - .L_36)
.L_36:
        /*000c*/ 	.word	0x00000000
        /*0010*/ 	.short	0x000a
        /*0012*/ 	.short	0x0038
        /*0014*/ 	.byte	0x00, 0xf5, 0x21, 0x00


	//----- nvinfo : EIATTR_KPARAM_INFO
	.align		4
.L_37:
        /*0018*/ 	.byte	0x04, 0x17
        /*001a*/ 	.short	(.L_39 - .L_38)
.L_38:
        /*001c*/ 	.word	0x00000000
        /*0020*/ 	.short	0x0009
        /*0022*/ 	.short	0x0034
        /*0024*/ 	.byte	0x00, 0xf0, 0x11, 0x00


	//----- nvinfo : EIATTR_KPARAM_INFO
	.align		4
.L_39:
        /*0028*/ 	.byte	0x04, 0x17
        /*002a*/ 	.short	(.L_41 - .L_40)
.L_40:
        /*002c*/ 	.word	0x00000000
        /*0030*/ 	.short	0x0008
        /*0032*/ 	.short	0x0030
        /*0034*/ 	.byte	0x00, 0xf0, 0x11, 0x00


	//----- nvinfo : EIATTR_KPARAM_INFO
	.align		4
.L_41:
        /*0038*/ 	.byte	0x04, 0x17
        /*003a*/ 	.short	(.L_43 - .L_42)
.L_42:
        /*003c*/ 	.word	0x00000000
        /*0040*/ 	.short	0x0007
        /*0042*/ 	.short	0x0028
        /*0044*/ 	.byte	0x00, 0xf5, 0x21, 0x00


	//----- nvinfo : EIATTR_KPARAM_INFO
	.align		4
.L_43:
        /*0048*/ 	.byte	0x04, 0x17
        /*004a*/ 	.short	(.L_45 - .L_44)
.L_44:
        /*004c*/ 	.word	0x00000000
        /*0050*/ 	.short	0x0006
        /*0052*/ 	.short	0x0024
        /*0054*/ 	.byte	0x00, 0xf0, 0x11, 0x00


	//----- nvinfo : EIATTR_KPARAM_INFO
	.align		4
.L_45:
        /*0058*/ 	.byte	0x04, 0x17
        /*005a*/ 	.short	(.L_47 - .L_46)
.L_46:
        /*005c*/ 	.word	0x00000000
        /*0060*/ 	.short	0x0005
        /*0062*/ 	.short	0x0020
        /*0064*/ 	.byte	0x00, 0xf0, 0x11, 0x00


	//----- nvinfo : EIATTR_KPARAM_INFO
	.align		4
.L_47:
        /*0068*/ 	.byte	0x04, 0x17
        /*006a*/ 	.short	(.L_49 - .L_48)
.L_48:
        /*006c*/ 	.word	0x00000000
        /*0070*/ 	.short	0x0004
        /*0072*/ 	.short	0x0018
        /*0074*/ 	.byte	0x00, 0xf5, 0x21, 0x00


	//----- nvinfo : EIATTR_KPARAM_INFO
	.align		4
.L_49:
        /*0078*/ 	.byte	0x04, 0x17
        /*007a*/ 	.short	(.L_51 - .L_50)
.L_50:
        /*007c*/ 	.word	0x00000000
        /*0080*/ 	.short	0x0003
        /*0082*/ 	.short	0x0014
        /*0084*/ 	.byte	0x00, 0xf0, 0x11, 0x00


	//----- nvinfo : EIATTR_KPARAM_INFO
	.align		4
.L_51:
        /*0088*/ 	.byte	0x04, 0x17
        /*008a*/ 	.short	(.L_53 - .L_52)
.L_52:
        /*008c*/ 	.word	0x00000000
        /*0090*/ 	.short	0x0002
        /*0092*/ 	.short	0x0010
        /*0094*/ 	.byte	0x00, 0xf0, 0x11, 0x00


	//----- nvinfo : EIATTR_KPARAM_INFO
	.align		4
.L_53:
        /*0098*/ 	.byte	0x04, 0x17
        /*009a*/ 	.short	(.L_55 - .L_54)
.L_54:
        /*009c*/ 	.word	0x00000000
        /*00a0*/ 	.short	0x0001
        /*00a2*/ 	.short	0x0008
        /*00a4*/ 	.byte	0x00, 0xf5, 0x21, 0x00


	//----- nvinfo : EIATTR_KPARAM_INFO
	.align		4
.L_55:
        /*00a8*/ 	.byte	0x04, 0x17
        /*00aa*/ 	.short	(.L_57 - .L_56)
.L_56:
        /*00ac*/ 	.word	0x00000000
        /*00b0*/ 	.short	0x0000
        /*00b2*/ 	.short	0x0000
        /*00b4*/ 	.byte	0x00, 0xf5, 0x21, 0x00


	//----- nvinfo : EIATTR_SPARSE_MMA_MASK
	.align		4
.L_57:
        /*00b8*/ 	.byte	0x03, 0x50
        /*00ba*/ 	.short	0x0000


	//----- nvinfo : EIATTR_MAXREG_COUNT
	.align		4
        /*00bc*/ 	.byte	0x03, 0x1b
        /*00be*/ 	.short	0x00ff


	//----- nvinfo : EIATTR_MERCURY_ISA_VERSION
	.align		4
        /*00c0*/ 	.byte	0x03, 0x5f
        /*00c2*/ 	.short	0x0101


	//----- nvinfo : EIATTR_VRC_CTA_INIT_COUNT
	.align		4
        /*00c4*/ 	.byte	0x02, 0x4a
	.zero		1
	.zero		1


	//----- nvinfo : EIATTR_EXIT_INSTR_OFFSETS
	.align		4
        /*00c8*/ 	.byte	0x04, 0x1c
        /*00ca*/ 	.short	(.L_59 - .L_58)


	//   ....[0]....
.L_58:
        /*00cc*/ 	.word	0x000001f0


	//   ....[1]....
        /*00d0*/ 	.word	0x00000c80


	//----- nvinfo : EIATTR_CRS_STACK_SIZE
	.align		4
.L_59:
        /*00d4*/ 	.byte	0x04, 0x1e
        /*00d6*/ 	.short	(.L_61 - .L_60)
.L_60:
        /*00d8*/ 	.word	0x00000000


	//----- nvinfo : EIATTR_CBANK_PARAM_SIZE
	.align		4
.L_61:
        /*00dc*/ 	.byte	0x03, 0x19
        /*00de*/ 	.short	0x0040


	//----- nvinfo : EIATTR_PARAM_CBANK
	.align		4
        /*00e0*/ 	.byte	0x04, 0x0a
        /*00e2*/ 	.short	(.L_63 - .L_62)
	.align		4
.L_62:
        /*00e4*/ 	.word	index@(.nv.constant0.build_exit)
        /*00e8*/ 	.short	0x0380
        /*00ea*/ 	.short	0x0040


	//----- nvinfo : EIATTR_SW_WAR
	.align		4
.L_63:
        /*00ec*/ 	.byte	0x04, 0x36
        /*00ee*/ 	.short	(.L_65 - .L_64)
.L_64:
        /*00f0*/ 	.word	0x00000008
.L_65:


//--------------------- .nv.callgraph             --------------------------
	.section	.nv.callgraph,"",@"SHT_CUDA_CALLGRAPH"
	.align	4
	.sectionentsize	8
	.align		4
        /*0000*/ 	.word	0x00000000
	.align		4
        /*0004*/ 	.word	0xffffffff
	.align		4
        /*0008*/ 	.word	0x00000000
	.align		4
        /*000c*/ 	.word	0xfffffffe
	.align		4
        /*0010*/ 	.word	0x00000000
	.align		4
        /*0014*/ 	.word	0xfffffffd
	.align		4
        /*0018*/ 	.word	0x00000000
	.align		4
        /*001c*/ 	.word	0xfffffffc


//--------------------- .nv.constant4             --------------------------
	.section	.nv.constant4,"a",@progbits
	.align	8
	.align		8
.nv.constant4:
        /*0000*/ 	.dword	_ZN34_INTERNAL_6ba5d3f0_4_k_cu_9375e9e44cuda3std3__45__cpo5beginE
	.align		8
        /*0008*/ 	.dword	_ZN34_INTERNAL_6ba5d3f0_4_k_cu_9375e9e44cuda3std3__45__cpo3endE
	.align		8
        /*0010*/ 	.dword	_ZN34_INTERNAL_6ba5d3f0_4_k_cu_9375e9e44cuda3std3__45__cpo6cbeginE
	.align		8
        /*0018*/ 	.dword	_ZN34_INTERNAL_6ba5d3f0_4_k_cu_9375e9e44cuda3std3__45__cpo4cendE
	.align		8
        /*0020*/ 	.dword	_ZN34_INTERNAL_6ba5d3f0_4_k_cu_9375e9e44cuda3std3__45__cpo6rbeginE
	.align		8
        /*0028*/ 	.dword	_ZN34_INTERNAL_6ba5d3f0_4_k_cu_9375e9e44cuda3std3__45__cpo4rendE
	.align		8
        /*0030*/ 	.dword	_ZN34_INTERNAL_6ba5d3f0_4_k_cu_9375e9e44cuda3std3__45__cpo7crbeginE
	.align		8
        /*0038*/ 	.dword	_ZN34_INTERNAL_6ba5d3f0_4_k_cu_9375e9e44cuda3std3__45__cpo5crendE
	.align		8
        /*0040*/ 	.dword	_ZN34_INTERNAL_6ba5d3f0_4_k_cu_9375e9e44cuda3std3__436_GLOBAL__N__6ba5d3f0_4_k_cu_9375e9e46ignoreE
	.align		8
        /*0048*/ 	.dword	_ZN34_INTERNAL_6ba5d3f0_4_k_cu_9375e9e44cuda3std3__419piecewise_constructE
	.align		8
        /*0050*/ 	.dword	_ZN34_INTERNAL_6ba5d3f0_4_k_cu_9375e9e44cuda3std3__48in_placeE
	.align		8
        /*0058*/ 	.dword	_ZN34_INTERNAL_6ba5d3f0_4_k_cu_9375e9e44cuda3std3__420unreachable_sentinelE
	.align		8
        /*0060*/ 	.dword	_ZN34_INTERNAL_6ba5d3f0_4_k_cu_9375e9e44cuda3std6ranges3__45__cpo4swapE
	.align		8
        /*0068*/ 	.dword	_ZN34_INTERNAL_6ba5d3f0_4_k_cu_9375e9e44cuda3std6ranges3__45__cpo9iter_moveE
	.align		8
        /*0070*/ 	.dword	_ZN34_INTERNAL_6ba5d3f0_4_k_cu_9375e9e44cuda3std6ranges3__45__cpo5beginE
	.align		8
        /*0078*/ 	.dword	_ZN34_INTERNAL_6ba5d3f0_4_k_cu_9375e9e44cuda3std6ranges3__45__cpo3endE
	.align		8
        /*0080*/ 	.dword	_ZN34_INTERNAL_6ba5d3f0_4_k_cu_9375e9e44cuda3std6ranges3__45__cpo6cbeginE
	.align		8
        /*0088*/ 	.dword	_ZN34_INTERNAL_6ba5d3f0_4_k_cu_9375e9e44cuda3std6ranges3__45__cpo4cendE
	.align		8
        /*0090*/ 	.dword	_ZN34_INTERNAL_6ba5d3f0_4_k_cu_9375e9e44cuda3std6ranges3__45__cpo7advanceE
	.align		8
        /*0098*/ 	.dword	_ZN34_INTERNAL_6ba5d3f0_4_k_cu_9375e9e44cuda3std6ranges3__45__cpo9iter_swapE
	.align		8
        /*00a0*/ 	.dword	_ZN34_INTERNAL_6ba5d3f0_4_k_cu_9375e9e44cuda3std6ranges3__45__cpo4nextE
	.align		8
        /*00a8*/ 	.dword	_ZN34_INTERNAL_6ba5d3f0_4_k_cu_9375e9e44cuda3std6ranges3__45__cpo4prevE
	.align		8
        /*00b0*/ 	.dword	_ZN34_INTERNAL_6ba5d3f0_4_k_cu_9375e9e44cuda3std6ranges3__45__cpo4dataE
	.align		8
        /*00b8*/ 	.dword	_ZN34_INTERNAL_6ba5d3f0_4_k_cu_9375e9e44cuda3std6ranges3__45__cpo5cdataE
	.align		8
        /*00c0*/ 	.dword	_ZN34_INTERNAL_6ba5d3f0_4_k_cu_9375e9e44cuda3std6ranges3__45__cpo4sizeE
	.align		8
        /*00c8*/ 	.dword	_ZN34_INTERNAL_6ba5d3f0_4_k_cu_9375e9e44cuda3std6ranges3__45__cpo5ssizeE
	.align		8
        /*00d0*/ 	.dword	_ZN34_INTERNAL_6ba5d3f0_4_k_cu_9375e9e44cuda3std6ranges3__45__cpo8distanceE
	.align		8
        /*00d8*/ 	.dword	_ZN34_INTERNAL_6ba5d3f0_4_k_cu_9375e9e46thrust24THRUST_300001_SM_1000_NS6system6detail10sequential3seqE


//--------------------- .text.build_exit          --------------------------
	.section	.text.build_exit,"ax",@progbits
	.align	128
        .global         build_exit
        .type           build_exit,@function
        .size           build_exit,(.L_x_5 - build_exit)
        .other          build_exit,@"STO_CUDA_ENTRY STV_DEFAULT"
build_exit:
.text.build_exit:
[----:B------:R-:W-:Y:S01]  /*0000*/  LDC R1, c[0x0][0x37c] ;  /* 0x0000df00ff017b82 */ /* 0x000fe20000000800 */
[----:B------:R-:W0:Y:S07]  /*0010*/  S2R R5, SR_CTAID.X ;  /* 0x0000000000057919 */ /* 0x000e2e0000002500 */
[----:B------:R-:W1:Y:S01]  /*0020*/  LDC.64 R2, c[0x0][0x3b8] ;  /* 0x0000ee00ff027b82 */ /* 0x000e620000000a00 */
[----:B------:R-:W2:Y:S01]  /*0030*/  LDCU.64 UR18, c[0x0][0x358] ;  /* 0x00006b00ff1277ac */ /* 0x000ea20008000a00 */
[----:B------:R-:W3:Y:S01]  /*0040*/  S2R R4, SR_TID.Y ;  /* 0x0000000000047919 */ /* 0x000ee20000002200 */
[----:B------:R-:W3:Y:S01]  /*0050*/  LDCU.64 UR16, c[0x0][0x390] ;  /* 0x00007200ff1077ac */ /* 0x000ee20008000a00 */
[----:B------:R-:W4:Y:S01]  /*0060*/  LDCU.64 UR12, c[0x0][0x3a0] ;  /* 0x00007400ff0c77ac */ /* 0x000f220008000a00 */
[----:B------:R-:W5:Y:S01]  /*0070*/  LDCU.64 UR14, c[0x0][0x3b0] ;  /* 0x00007600ff0e77ac */ /* 0x000f620008000a00 */
[----:B0-----:R-:W-:-:S04]  /*0080*/  IMAD R5, R5, 0xf, RZ ;  /* 0x0000000f05057824 */ /* 0x001fc800078e02ff */
[----:B-1----:R-:W-:-:S05]  /*0090*/  IMAD.WIDE.U32 R2, R5, 0x4, R2 ;  /* 0x0000000405027825 */ /* 0x002fca00078e0002 */
[----:B--2---:R-:W2:Y:S04]  /*00a0*/  LDG.E.CONSTANT R10, desc[UR18][R2.64] ;  /* 0x00000012020a7981 */ /* 0x004ea8000c1e9900 */
[----:B------:R-:W4:Y:S04]  /*00b0*/  LDG.E.CONSTANT R0, desc[UR18][R2.64+0x4] ;  /* 0x0000041202007981 */ /* 0x000f28000c1e9900 */
[----:B------:R-:W5:Y:S04]  /*00c0*/  LDG.E.CONSTANT R6, desc[UR18][R2.64+0xc] ;  /* 0x00000c1202067981 */ /* 0x000f68000c1e9900 */
[----:B------:R-:W5:Y:S04]  /*00d0*/  LDG.E.CONSTANT R7, desc[UR18][R2.64+0x10] ;  /* 0x0000101202077981 */ /* 0x000f68000c1e9900 */
[----:B------:R-:W5:Y:S04]  /*00e0*/  LDG.E.CONSTANT R5, desc[UR18][R2.64+0x8] ;  /* 0x0000081202057981 */ /* 0x000f68000c1e9900 */
[----:B------:R-:W5:Y:S04]  /*00f0*/  LDG.E.CONSTANT R8, desc[UR18][R2.64+0x14] ;  /* 0x0000141202087981 */ /* 0x000f68000c1e9900 */
[----:B------:R-:W5:Y:S01]  /*0100*/  LDG.E.CONSTANT R9, desc[UR18][R2.64+0x18] ;  /* 0x0000181202097981 */ /* 0x000f62000c1e9900 */
[----:B---3--:R-:W-:-:S02]  /*0110*/  ISETP.GE.AND P0, PT, R4, UR16, PT ;  /* 0x0000001004007c0c */ /* 0x008fc4000bf06270 */
[----:B--2---:R-:W-:Y:S02]  /*0120*/  R2UR UR4, R10 ;  /* 0x000000000a0472ca */ /* 0x004fe400000e0000 */
[----:B----4-:R-:W-:Y:S02]  /*0130*/  R2UR UR5, R0 ;  /* 0x00000000000572ca */ /* 0x010fe400000e0000 */
[----:B-----5:R-:W-:Y:S02]  /*0140*/  R2UR UR7, R6 ;  /* 0x00000000060772ca */ /* 0x020fe400000e0000 */
[----:B------:R-:W-:Y:S02]  /*0150*/  R2UR UR8, R7 ;  /* 0x00000000070872ca */ /* 0x000fe400000e0000 */
[----:B------:R-:W-:-:S07]  /*0160*/  R2UR UR6, R5 ;  /* 0x00000000050672ca */ /* 0x000fce00000e0000 */
[----:B------:R-:W-:Y:S02]  /*0170*/  UIMAD UR4, UR4, UR12, UR5 ;  /* 0x0000000c040472a4 */ /* 0x000fe4000f8e0205 */
[----:B------:R-:W-:Y:S01]  /*0180*/  UIMAD UR5, UR17, UR16, URZ ;  /* 0x00000010110572a4 */ /* 0x000fe2000f8e02ff */
[----:B------:R-:W-:Y:S02]  /*0190*/  R2UR UR9, R8 ;  /* 0x00000000080972ca */ /* 0x000fe400000e0000 */
[----:B------:R-:W-:Y:S01]  /*01a0*/  R2UR UR10, R9 ;  /* 0x00000000090a72ca */ /* 0x000fe200000e0000 */
[----:B------:R-:W-:Y:S02]  /*01b0*/  UIMAD UR7, UR7, UR14, UR8 ;  /* 0x0000000e070772a4 */ /* 0x000fe4000f8e0208 */
[----:B------:R-:W-:-:S08]  /*01c0*/  UIMAD UR4, UR4, UR13, UR6 ;  /* 0x0000000d040472a4 */ /* 0x000fd0000f8e0206 */
[----:B------:R-:W-:Y:S02]  /*01d0*/  UIMAD UR7, UR7, UR15, UR9 ;  /* 0x0000000f070772a4 */ /* 0x000fe4000f8e0209 */
[----:B------:R-:W-:Y:S01]  /*01e0*/  UIMAD UR5, UR10, UR5, URZ ;  /* 0x000000050a0572a4 */ /* 0x000fe2000f8e02ff */
[----:B------:R-:W-:Y:S11]  /*01f0*/  @P0 EXIT ;  /* 0x000000000000094d */ /* 0x000ff60003800000 */
[----:B------:R-:W0:Y:S01]  /*0200*/  S2R R0, SR_TID.X ;  /* 0x0000000000007919 */ /* 0x000e220000002100 */
[----:B------:R-:W-:Y:S01]  /*0210*/  IMAD.MOV.U32 R2, RZ, RZ, R4 ;  /* 0x000000ffff027224 */ /* 0x000fe200078e0004 */
[----:B------:R-:W1:Y:S01]  /*0220*/  LDCU UR6, c[0x0][0x360] ;  /* 0x00006c00ff0677ac */ /* 0x000e620008000800 */
[----:B------:R-:W2:Y:S01]  /*0230*/  LDCU UR12, c[0x0][0x3a4] ;  /* 0x00007480ff0c77ac */ /* 0x000ea20008000800 */
[----:B------:R-:W3:Y:S01]  /*0240*/  LDCU UR13, c[0x0][0x3b4] ;  /* 0x00007680ff0d77ac */ /* 0x000ee20008000800 */
[----:B------:R-:W-:Y:S02]  /*0250*/  USHF.R.S32.HI UR9, URZ, 0x1f, UR4 ;  /* 0x0000001fff097899 */ /* 0x000fe40008011404 */
[----:B------:R-:W-:Y:S02]  /*0260*/  USHF.R.S32.HI UR10, URZ, 0x1f, UR7 ;  /* 0x0000001fff0a7899 */ /* 0x000fe40008011407 */
[----:B------:R-:W-:-:S12]  /*0270*/  USHF.R.S32.HI UR11, URZ, 0x1f, UR5 ;  /* 0x0000001fff0b7899 */ /* 0x000fd80008011405 */
.L_x_3:
[----:B0-----:R-:W0:Y:S01]  /*0280*/  LDCU UR8, c[0x0][0x394] ;  /* 0x00007280ff0877ac */ /* 0x001e220008000800 */
[----:B------:R-:W-:Y:S01]  /*0290*/  BSSY.RECONVERGENT B0, `(.L_x_0) ;  /* 0x0000099000007945 */ /* 0x000fe20003800200 */
[----:B0-----:R-:W-:-:S13]  /*02a0*/  ISETP.GE.AND P0, PT, R0, UR8, PT ;  /* 0x0000000800007c0c */ /* 0x001fda000bf06270 */
[----:B----4-:R-:W-:Y:S05]  /*02b0*/  @P0 BRA `(.L_x_1) ;  /* 0x0000000800580947 */ /* 0x010fea0003800000 */
[----:B------:R-:W-:-:S07]  /*02c0*/  IMAD.MOV.U32 R5, RZ, RZ, R0 ;  /* 0x000000ffff057224 */ /* 0x000fce00078e0000 */
.L_x_2:
[----:B------:R-:W0:Y:S01]  /*02d0*/  LDC.64 R12, c[0x0][0x398] ;  /* 0x0000e600ff0c7b82 */ /* 0x000e220000000a00 */
[C-C-:B--2---:R-:W-:Y:S02]  /*02e0*/  IMAD R4, R2.reuse, UR12, R5.reuse ;  /* 0x0000000c02047c24 */ /* 0x144fe4000f8e0205 */
[----:B---34-:R-:W-:-:S03]  /*02f0*/  IMAD R22, R2, UR13, R5 ;  /* 0x0000000d02167c24 */ /* 0x018fc6000f8e0205 */
[----:B------:R-:W-:Y:S02]  /*0300*/  IADD3 R7, P0, PT, R4, UR4, RZ ;  /* 0x0000000404077c10 */ /* 0x000fe4000ff1e0ff */
[----:B------:R-:W2:Y:S01]  /*0310*/  LDC.64 R10, c[0x0][0x3a8] ;  /* 0x0000ea00ff0a7b82 */ /* 0x000ea20000000a00 */
[----:B------:R-:W-:Y:S02]  /*0320*/  IADD3 R3, P1, PT, R22, UR7, RZ ;  /* 0x0000000716037c10 */ /* 0x000fe4000ff3e0ff */
[----:B------:R-:W-:Y:S02]  /*0330*/  LEA.HI.X.SX32 R8, R4, UR9, 0x1, P0 ;  /* 0x0000000904087c11 */ /* 0x000fe400080f0eff */
[----:B------:R-:W-:Y:S02]  /*0340*/  LEA.HI.X.SX32 R6, R22, UR10, 0x1, P1 ;  /* 0x0000000a16067c11 */ /* 0x000fe400088f0eff */
[----:B0-----:R-:W-:-:S04]  /*0350*/  LEA R18, P0, R7, R12, 0x3 ;  /* 0x0000000c07127211 */ /* 0x001fc800078018ff */
[----:B------:R-:W-:Y:S02]  /*0360*/  LEA.HI.X R19, R7, R13, R8, 0x3, P0 ;  /* 0x0000000d07137211 */ /* 0x000fe400000f1c08 */
[----:B------:R-:W0:Y:S01]  /*0370*/  LDC.64 R8, c[0x0][0x380] ;  /* 0x0000e000ff087b82 */ /* 0x000e220000000a00 */
[----:B--2---:R-:W-:-:S03]  /*0380*/  LEA R20, P1, R3, R10, 0x3 ;  /* 0x0000000a03147211 */ /* 0x004fc600078218ff */
[----:B------:R-:W2:Y:S01]  /*0390*/  LDG.E.64.CONSTANT R18, desc[UR18][R18.64] ;  /* 0x0000001212127981 */ /* 0x000ea2000c1e9b00 */
[----:B------:R-:W-:-:S03]  /*03a0*/  LEA.HI.X R21, R3, R11, R6, 0x3, P1 ;  /* 0x0000000b03157211 */ /* 0x000fc600008f1c06 */
[----:B------:R-:W3:Y:S03]  /*03b0*/  LDC R3, c[0x0][0x394] ;  /* 0x0000e500ff037b82 */ /* 0x000ee60000000800 */
[----:B------:R-:W2:Y:S05]  /*03c0*/  LDG.E.64.CONSTANT R20, desc[UR18][R20.64] ;  /* 0x0000001214147981 */ /* 0x000eaa000c1e9b00 */
[----:B------:R-:W4:Y:S01]  /*03d0*/  LDC.64 R6, c[0x0][0x388] ;  /* 0x0000e200ff067b82 */ /* 0x000f220000000a00 */
[----:B---3--:R-:W-:-:S05]  /*03e0*/  IMAD R24, R2, R3, R5 ;  /* 0x0000000302187224 */ /* 0x008fca00078e0205 */
[----:B------:R-:W-:-:S04]  /*03f0*/  IADD3 R16, P0, PT, R24, UR5, RZ ;  /* 0x0000000518107c10 */ /* 0x000fc8000ff1e0ff */
[----:B------:R-:W-:Y:S01]  /*0400*/  LEA.HI.X.SX32 R17, R24, UR11, 0x1, P0 ;  /* 0x0000000b18117c11 */ /* 0x000fe200080f0eff */
[----:B------:R-:W-:-:S03]  /*0410*/  IMAD.SHL.U32 R15, R16, 0x8, RZ ;  /* 0x00000008100f7824 */ /* 0x000fc600078e00ff */
[----:B------:R-:W-:Y:S02]  /*0420*/  SHF.L.U64.HI R16, R16, 0x3, R17 ;  /* 0x0000000310107819 */ /* 0x000fe40000010211 */
[C---:B0-----:R-:W-:Y:S02]  /*0430*/  IADD3 R28, P0, PT, R15.reuse, R8, RZ ;  /* 0x000000080f1c7210 */ /* 0x041fe40007f1e0ff */
[----:B----4-:R-:W-:-:S03]  /*0440*/  IADD3 R14, P1, PT, R15, R6, RZ ;  /* 0x000000060f0e7210 */ /* 0x010fc60007f3e0ff */
[----:B------:R-:W-:Y:S02]  /*0450*/  IMAD.X R29, R16, 0x1, R9, P0 ;  /* 0x00000001101d7824 */ /* 0x000fe400000e0609 */
[C---:B--2---:R-:W-:Y:S01]  /*0460*/  FMUL R15, R19.reuse, R21 ;  /* 0x00000015130f7220 */ /* 0x044fe20000400000 */
[----:B------:R-:W-:-:S03]  /*0470*/  FMUL R26, R19, R20 ;  /* 0x00000014131a7220 */ /* 0x000fc60000400000 */
[----:B------:R-:W-:Y:S01]  /*0480*/  FFMA R23, R18, R20, -R15 ;  /* 0x0000001412177223 */ /* 0x000fe2000000080f */
[----:B------:R-:W-:Y:S02]  /*0490*/  IMAD.X R15, R16, 0x1, R7, P1 ;  /* 0x00000001100f7824 */ /* 0x000fe400008e0607 */
[----:B------:R-:W2:Y:S01]  /*04a0*/  LDG.E.64 R16, desc[UR18][R28.64] ;  /* 0x000000121c107981 */ /* 0x000ea2000c1e1b00 */
[----:B------:R-:W-:-:S03]  /*04b0*/  FFMA R26, R18, R21, R26 ;  /* 0x00000015121a7223 */ /* 0x000fc6000000001a */
[----:B------:R-:W3:Y:S01]  /*04c0*/  LDG.E.64 R18, desc[UR18][R14.64] ;  /* 0x000000120e127981 */ /* 0x000ee2000c1e1b00 */
[----:B--2---:R-:W-:Y:S01]  /*04d0*/  FADD R16, R16, -R23 ;  /* 0x8000001710107221 */ /* 0x004fe20000000000 */
[----:B------:R-:W-:-:S03]  /*04e0*/  FADD R17, R17, -R26 ;  /* 0x8000001a11117221 */ /* 0x000fc60000000000 */
[----:B---3--:R-:W-:Y:S01]  /*04f0*/  FADD R18, R16, R18 ;  /* 0x0000001210127221 */ /* 0x008fe20000000000 */
[----:B------:R-:W-:Y:S01]  /*0500*/  FADD R19, R17, R19 ;  /* 0x0000001311137221 */ /* 0x000fe20000000000 */
[----:B-1----:R-:W-:-:S04]  /*0510*/  VIADD R26, R5, UR6 ;  /* 0x00000006051a7c36 */ /* 0x002fc80008000000 */
[----:B------:R0:W-:Y:S04]  /*0520*/  STG.E.64 desc[UR18][R14.64], R18 ;  /* 0x000000120e007986 */ /* 0x0001e8000c101b12 */
[----:B------:R0:W-:Y:S01]  /*0530*/  STG.E.64 desc[UR18][R28.64], R16 ;  /* 0x000000101c007986 */ /* 0x0001e2000c101b12 */
[----:B------:R-:W-:-:S13]  /*0540*/  ISETP.GE.AND P0, PT, R26, R3, PT ;  /* 0x000000031a00720c */ /* 0x000fda0003f06270 */
[----:B0-----:R-:W-:Y:S05]  /*0550*/  @P0 BRA `(.L_x_1) ;  /* 0x0000000400b00947 */ /* 0x001fea0003800000 */
[----:B------:R-:W-:Y:S02]  /*0560*/  VIADD R4, R4, UR6 ;  /* 0x0000000604047c36 */ /* 0x000fe40008000000 */
[----:B------:R-:W-:Y:S02]  /*0570*/  VIADD R5, R22, UR6 ;  /* 0x0000000616057c36 */ /* 0x000fe40008000000 */
[----:B------:R-:W-:Y:S01]  /*0580*/  VIADD R24, R24, UR6 ;  /* 0x0000000618187c36 */ /* 0x000fe20008000000 */
[C---:B------:R-:W-:Y:S02]  /*0590*/  IADD3 R15, P1, PT, R4.reuse, UR4, RZ ;  /* 0x00000004040f7c10 */ /* 0x040fe4000ff3e0ff */
[----:B------:R-:W-:Y:S02]  /*05a0*/  IADD3 R17, P0, PT, R5, UR7, RZ ;  /* 0x0000000705117c10 */ /* 0x000fe4000ff1e0ff */
[----:B------:R-:W-:Y:S02]  /*05b0*/  LEA.HI.X.SX32 R20, R4, UR9, 0x1, P1 ;  /* 0x0000000904147c11 */ /* 0x000fe400088f0eff */
[----:B------:R-:W-:-:S02]  /*05c0*/  IADD3 R21, P1, PT, R24, UR5, RZ ;  /* 0x0000000518157c10 */ /* 0x000fc4000ff3e0ff */
[----:B------:R-:W-:Y:S02]  /*05d0*/  LEA R14, P2, R15, R12, 0x3 ;  /* 0x0000000c0f0e7211 */ /* 0x000fe400078418ff */
[----:B------:R-:W-:Y:S01]  /*05e0*/  LEA.HI.X.SX32 R18, R5, UR10, 0x1, P0 ;  /* 0x0000000a05127c11 */ /* 0x000fe200080f0eff */
[----:B------:R-:W-:Y:S01]  /*05f0*/  IMAD.SHL.U32 R19, R21, 0x8, RZ ;  /* 0x0000000815137824 */ /* 0x000fe200078e00ff */
[----:B------:R-:W-:Y:S02]  /*0600*/  LEA R16, P0, R17, R10, 0x3 ;  /* 0x0000000a11107211 */ /* 0x000fe400078018ff */
[----:B------:R-:W-:Y:S02]  /*0610*/  LEA.HI.X R15, R15, R13, R20, 0x3, P2 ;  /* 0x0000000d0f0f7211 */ /* 0x000fe400010f1c14 */
[----:B------:R-:W-:Y:S02]  /*0620*/  LEA.HI.X.SX32 R20, R24, UR11, 0x1, P1 ;  /* 0x0000000b18147c11 */ /* 0x000fe400088f0eff */
[----:B------:R-:W-:-:S02]  /*0630*/  LEA.HI.X R17, R17, R11, R18, 0x3, P0 ;  /* 0x0000000b11117211 */ /* 0x000fc400000f1c12 */
[----:B------:R-:W-:Y:S01]  /*0640*/  SHF.L.U64.HI R20, R21, 0x3, R20 ;  /* 0x0000000315147819 */ /* 0x000fe20000010214 */
[----:B------:R-:W2:Y:S01]  /*0650*/  LDG.E.64.CONSTANT R14, desc[UR18][R14.64] ;  /* 0x000000120e0e7981 */ /* 0x000ea2000c1e9b00 */
[----:B------:R-:W-:-:S03]  /*0660*/  IADD3 R28, P0, PT, R19, R8, RZ ;  /* 0x00000008131c7210 */ /* 0x000fc60007f1e0ff */
[----:B------:R-:W2:Y:S01]  /*0670*/  LDG.E.64.CONSTANT R16, desc[UR18][R16.64] ;  /* 0x0000001210107981 */ /* 0x000ea2000c1e9b00 */
[----:B------:R-:W-:Y:S01]  /*0680*/  IADD3 R18, P1, PT, R19, R6, RZ ;  /* 0x0000000613127210 */ /* 0x000fe20007f3e0ff */
[----:B------:R-:W-:-:S04]  /*0690*/  IMAD.X R29, R20, 0x1, R9, P0 ;  /* 0x00000001141d7824 */ /* 0x000fc800000e0609 */
[----:B------:R-:W-:Y:S02]  /*06a0*/  IMAD.X R19, R20, 0x1, R7, P1 ;  /* 0x0000000114137824 */ /* 0x000fe400008e0607 */
[----:B------:R-:W3:Y:S04]  /*06b0*/  LDG.E.64 R20, desc[UR18][R28.64] ;  /* 0x000000121c147981 */ /* 0x000ee8000c1e1b00 */
[----:B------:R-:W4:Y:S01]  /*06c0*/  LDG.E.64 R22, desc[UR18][R18.64] ;  /* 0x0000001212167981 */ /* 0x000f22000c1e1b00 */
[----:B------:R-:W-:-:S05]  /*06d0*/  VIADD R26, R26, UR6 ;  /* 0x000000061a1a7c36 */ /* 0x000fca0008000000 */
[----:B------:R-:W-:Y:S01]  /*06e0*/  ISETP.GE.AND P0, PT, R26, R3, PT ;  /* 0x000000031a00720c */ /* 0x000fe20003f06270 */
[C---:B--2---:R-:W-:Y:S01]  /*06f0*/  FMUL R25, R15.reuse, R17 ;  /* 0x000000110f197220 */ /* 0x044fe20000400000 */
[----:B------:R-:W-:-:S03]  /*0700*/  FMUL R27, R15, R16 ;  /* 0x000000100f1b7220 */ /* 0x000fc60000400000 */
[C---:B------:R-:W-:Y:S01]  /*0710*/  FFMA R25, R14.reuse, R16, -R25 ;  /* 0x000000100e197223 */ /* 0x040fe20000000819 */
[----:B------:R-:W-:-:S03]  /*0720*/  FFMA R27, R14, R17, R27 ;  /* 0x000000110e1b7223 */ /* 0x000fc6000000001b */
[----:B---3--:R-:W-:Y:S01]  /*0730*/  FADD R20, R20, -R25 ;  /* 0x8000001914147221 */ /* 0x008fe20000000000 */
[----:B------:R-:W-:-:S03]  /*0740*/  FADD R21, R21, -R27 ;  /* 0x8000001b15157221 */ /* 0x000fc60000000000 */
[----:B----4-:R-:W-:Y:S01]  /*0750*/  FADD R22, R20, R22 ;  /* 0x0000001614167221 */ /* 0x010fe20000000000 */
[----:B------:R-:W-:-:S05]  /*0760*/  FADD R23, R21, R23 ;  /* 0x0000001715177221 */ /* 0x000fca0000000000 */
[----:B------:R0:W-:Y:S04]  /*0770*/  STG.E.64 desc[UR18][R18.64], R22 ;  /* 0x0000001612007986 */ /* 0x0001e8000c101b12 */
[----:B------:R0:W-:Y:S01]  /*0780*/  STG.E.64 desc[UR18][R28.64], R20 ;  /* 0x000000141c007986 */ /* 0x0001e2000c101b12 */
[----:B------:R-:W-:Y:S05]  /*0790*/  @P0 BRA `(.L_x_1) ;  /* 0x0000000400200947 */ /* 0x000fea0003800000 */
[----:B------:R-:W-:Y:S02]  /*07a0*/  VIADD R4, R4, UR6 ;  /* 0x0000000604047c36 */ /* 0x000fe40008000000 */
[----:B------:R-:W-:Y:S02]  /*07b0*/  VIADD R5, R5, UR6 ;  /* 0x0000000605057c36 */ /* 0x000fe40008000000 */
[----:B------:R-:W-:Y:S01]  /*07c0*/  VIADD R24, R24, UR6 ;  /* 0x0000000618187c36 */ /* 0x000fe20008000000 */
[C---:B------:R-:W-:Y:S02]  /*07d0*/  IADD3 R15, P1, PT, R4.reuse, UR4, RZ ;  /* 0x00000004040f7c10 */ /* 0x040fe4000ff3e0ff */
[----:B------:R-:W-:Y:S02]  /*07e0*/  IADD3 R17, P0, PT, R5, UR7, RZ ;  /* 0x0000000705117c10 */ /* 0x000fe4000ff1e0ff */
[----:B0-----:R-:W-:Y:S02]  /*07f0*/  LEA.HI.X.SX32 R20, R4, UR9, 0x1, P1 ;  /* 0x0000000904147c11 */ /* 0x001fe400088f0eff */
        /* <DEDUP_REMOVED lines=35> */
[----:B------:R-:W-:Y:S02]  /*0a30*/  LEA.HI.X.SX32 R16, R4, UR9, 0x1, P1 ;  /* 0x0000000904107c11 */ /* 0x000fe400088f0eff */
[----:B------:R-:W-:-:S02]  /*0a40*/  LEA R4, P2, R15, R12, 0x3 ;  /* 0x0000000c0f047211 */ /* 0x000fc400078418ff */
[----:B------:R-:W-:Y:S02]  /*0a50*/  IADD3 R17, P1, PT, R24, UR5, RZ ;  /* 0x0000000518117c10 */ /* 0x000fe4000ff3e0ff */
[----:B------:R-:W-:Y:S02]  /*0a60*/  LEA.HI.X.SX32 R12, R5, UR10, 0x1, P0 ;  /* 0x0000000a050c7c11 */ /* 0x000fe400080f0eff */
[----:B------:R-:W-:Y:S02]  /*0a70*/  LEA R10, P0, R14, R10, 0x3 ;  /* 0x0000000a0e0a7211 */ /* 0x000fe400078018ff */
[----:B------:R-:W-:Y:S01]  /*0a80*/  LEA.HI.X R5, R15, R13, R16, 0x3, P2 ;  /* 0x0000000d0f057211 */ /* 0x000fe200010f1c10 */
[----:B------:R-:W-:Y:S01]  /*0a90*/  IMAD.SHL.U32 R13, R17, 0x8, RZ ;  /* 0x00000008110d7824 */ /* 0x000fe200078e00ff */
        /* <DEDUP_REMOVED lines=8> */
[----:B------:R-:W-:Y:S01]  /*0b20*/  IMAD.X R7, R12, 0x1, R7, P1 ;  /* 0x000000010c077824 */ /* 0x000fe200008e0607 */
[----:B------:R-:W3:Y:S04]  /*0b30*/  LDG.E.64 R14, desc[UR18][R8.64] ;  /* 0x00000012080e7981 */ /* 0x000ee8000c1e1b00 */
[----:B------:R-:W5:Y:S01]  /*0b40*/  LDG.E.64 R12, desc[UR18][R6.64] ;  /* 0x00000012060c7981 */ /* 0x000f62000c1e1b00 */
[C---:B--2---:R-:W-:Y:S01]  /*0b50*/  FMUL R17, R5.reuse, R11 ;  /* 0x0000000b05117220 */ /* 0x044fe20000400000 */
[----:B------:R-:W-:-:S03]  /*0b60*/  FMUL R16, R5, R10 ;  /* 0x0000000a05107220 */ /* 0x000fc60000400000 */
[C---:B------:R-:W-:Y:S01]  /*0b70*/  FFMA R17, R4.reuse, R10, -R17 ;  /* 0x0000000a04117223 */ /* 0x040fe20000000811 */
[----:B------:R-:W-:-:S03]  /*0b80*/  FFMA R16, R4, R11, R16 ;  /* 0x0000000b04107223 */ /* 0x000fc60000000010 */
[----:B---3--:R-:W-:Y:S01]  /*0b90*/  FADD R14, R14, -R17 ;  /* 0x800000110e0e7221 */ /* 0x008fe20000000000 */
[----:B------:R-:W-:-:S03]  /*0ba0*/  FADD R15, R15, -R16 ;  /* 0x800000100f0f7221 */ /* 0x000fc60000000000 */
[----:B-----5:R-:W-:Y:S01]  /*0bb0*/  FADD R12, R14, R12 ;  /* 0x0000000c0e0c7221 */ /* 0x020fe20000000000 */
[----:B------:R-:W-:Y:S01]  /*0bc0*/  FADD R13, R15, R13 ;  /* 0x0000000d0f0d7221 */ /* 0x000fe20000000000 */
[----:B------:R-:W-:-:S04]  /*0bd0*/  VIADD R5, R26, UR6 ;  /* 0x000000061a057c36 */ /* 0x000fc80008000000 */
[----:B------:R0:W-:Y:S04]  /*0be0*/  STG.E.64 desc[UR18][R6.64], R12 ;  /* 0x0000000c06007986 */ /* 0x0001e8000c101b12 */
[----:B------:R0:W-:Y:S01]  /*0bf0*/  STG.E.64 desc[UR18][R8.64], R14 ;  /* 0x0000000e08007986 */ /* 0x0001e2000c101b12 */
[----:B------:R-:W-:-:S13]  /*0c00*/  ISETP.GE.AND P0, PT, R5, R3, PT ;  /* 0x000000030500720c */ /* 0x000fda0003f06270 */
[----:B0-----:R-:W-:Y:S05]  /*0c10*/  @!P0 BRA `(.L_x_2) ;  /* 0xfffffff400ac8947 */ /* 0x001fea000383ffff */
.L_x_1:
[----:B-123--:R-:W-:Y:S05]  /*0c20*/  BSYNC.RECONVERGENT B0 ;  /* 0x0000000000007941 */ /* 0x00efea0003800200 */
.L_x_0:
[----:B------:R-:W1:Y:S01]  /*0c30*/  LDCU UR8, c[0x0][0x364] ;  /* 0x00006c80ff0877ac */ /* 0x000e620008000800 */
[----:B------:R-:W2:Y:S01]  /*0c40*/  LDCU UR14, c[0x0][0x390] ;  /* 0x00007200ff0e77ac */ /* 0x000ea20008000800 */
[----:B-1----:R-:W-:-:S05]  /*0c50*/  VIADD R2, R2, UR8 ;  /* 0x0000000802027c36 */ /* 0x002fca0008000000 */
[----:B--2---:R-:W-:-:S13]  /*0c60*/  ISETP.GE.AND P0, PT, R2, UR14, PT ;  /* 0x0000000e02007c0c */ /* 0x004fda000bf06270 */
[----:B------:R-:W-:Y:S05]  /*0c70*/  @!P0 BRA `(.L_x_3) ;  /* 0xfffffff400808947 */ /* 0x000fea000383ffff */
[----:B------:R-:W-:Y:S05]  /*0c80*/  EXIT ;  /* 0x000000000000794d */ /* 0x000fea0003800000 */
.L_x_4:
[----:B------:R-:W-:-:S00]  /*0c90*/  BRA `(.L_x_4) ;  /* 0xfffffffc00fc7947 */ /* 0x000fc0000383ffff */
[----:B------:R-:W-:-:S00]  /*0ca0*/  NOP ;  /* 0x0000000000007918 */ /* 0x000fc00000000000 */
        /* <DEDUP_REMOVED lines=13> */
.L_x_5:


//--------------------- .nv.shared.reserved.0     --------------------------
	.section	.nv.shared.reserved.0,"aw",@nobits
	.weak		__nv_reservedSMEM_offset_0_alias
	.size		__nv_reservedSMEM_offset_0_alias, 0, 64
	.other		__nv_reservedSMEM_offset_0_alias,@"STO_CUDA_RESERVED_SHARED STV_DEFAULT"
__nv_reservedSMEM_offset_0_alias:
	.zero		0
	.zero		64


//--------------------- .nv.global                --------------------------
	.section	.nv.global,"aw",@nobits
.nv.global:
	.type		_ZN34_INTERNAL_6ba5d3f0_4_k_cu_9375e9e44cuda3std3__48in_placeE,@object
	.size		_ZN34_INTERNAL_6ba5d3f0_4_k_cu_9375e9e44cuda3std3__48in_placeE,(_ZN34_INTERNAL_6ba5d3f0_4_k_cu_9375e9e44cuda3std6ranges3__45__cpo8distanceE - _ZN34_INTERNAL_6ba5d3f0_4_k_cu_9375e9e44cuda3std3__48in_placeE)
_ZN34_INTERNAL_6ba5d3f0_4_k_cu_9375e9e44cuda3std3__48in_placeE:
	.zero		1
	.type		_ZN34_INTERNAL_6ba5d3f0_4_k_cu_9375e9e44cuda3std6ranges3__45__cpo8distanceE,@object
	.size		_ZN34_INTERNAL_6ba5d3f0_4_k_cu_9375e9e44cuda3std6ranges3__45__cpo8distanceE,(_ZN34_INTERNAL_6ba5d3f0_4_k_cu_9375e9e44cuda3std3__45__cpo6cbeginE - _ZN34_INTERNAL_6ba5d3f0_4_k_cu_9375e9e44cuda3std6ranges3__45__cpo8distanceE)
_ZN34_INTERNAL_6ba5d3f0_4_k_cu_9375e9e44cuda3std6ranges3__45__cpo8distanceE:
	.zero		1
	.type		_ZN34_INTERNAL_6ba5d3f0_4_k_cu_9375e9e44cuda3std3__45__cpo6cbeginE,@object
	.size		_ZN34_INTERNAL_6ba5d3f0_4_k_cu_9375e9e44cuda3std3__45__cpo6cbeginE,(_ZN34_INTERNAL_6ba5d3f0_4_k_cu_9375e9e44cuda3std6ranges3__45__cpo7advanceE - _ZN34_INTERNAL_6ba5d3f0_4_k_cu_9375e9e44cuda3std3__45__cpo6cbeginE)
_ZN34_INTERNAL_6ba5d3f0_4_k_cu_9375e9e44cuda3std3__45__cpo6cbeginE:
	.zero		1
	.type		_ZN34_INTERNAL_6ba5d3f0_4_k_cu_9375e9e44cuda3std6ranges3__45__cpo7advanceE,@object
	.size		_ZN34_INTERNAL_6ba5d3f0_4_k_cu_9375e9e44cuda3std6ranges3__45__cpo7advanceE,(_ZN34_INTERNAL_6ba5d3f0_4_k_cu_9375e9e44cuda3std3__45__cpo7crbeginE - _ZN34_INTERNAL_6ba5d3f0_4_k_cu_9375e9e44cuda3std6ranges3__45__cpo7advanceE)
_ZN34_INTERNAL_6ba5d3f0_4_k_cu_9375e9e44cuda3std6ranges3__45__cpo7advanceE:
	.zero		1
	.type		_ZN34_INTERNAL_6ba5d3f0_4_k_cu_9375e9e44cuda3std3__45__cpo7crbeginE,@object
	.size		_ZN34_INTERNAL_6ba5d3f0_4_k_cu_9375e9e44cuda3std3__45__cpo7crbeginE,(_ZN34_INTERNAL_6ba5d3f0_4_k_cu_9375e9e44cuda3std6ranges3__45__cpo4dataE - _ZN34_INTERNAL_6ba5d3f0_4_k_cu_9375e9e44cuda3std3__45__cpo7crbeginE)
_ZN34_INTERNAL_6ba5d3f0_4_k_cu_9375e9e44cuda3std3__45__cpo7crbeginE:
	.zero		1
	.type		_ZN34_INTERNAL_6ba5d3f0_4_k_cu_9375e9e44cuda3std6ranges3__45__cpo4dataE,@object
	.size		_ZN34_INTERNAL_6ba5d3f0_4_k_cu_9375e9e44cuda3std6ranges3__45__cpo4dataE,(_ZN34_INTERNAL_6ba5d3f0_4_k_cu_9375e9e44cuda3std6ranges3__45__cpo5beginE - _ZN34_INTERNAL_6ba5d3f0_4_k_cu_9375e9e44cuda3std6ranges3__45__cpo4dataE)
_ZN34_INTERNAL_6ba5d3f0_4_k_cu_9375e9e44cuda3std6ranges3__45__cpo4dataE:
	.zero		1
	.type		_ZN34_INTERNAL_6ba5d3f0_4_k_cu_9375e9e44cuda3std6ranges3__45__cpo5beginE,@object
	.size		_ZN34_INTERNAL_6ba5d3f0_4_k_cu_9375e9e44cuda3std6ranges3__45__cpo5beginE,(_ZN34_INTERNAL_6ba5d3f0_4_k_cu_9375e9e44cuda3std3__436_GLOBAL__N__6ba5d3f0_4_k_cu_9375e9e46ignoreE - _ZN34_INTERNAL_6ba5d3f0_4_k_cu_9375e9e44cuda3std6ranges3__45__cpo5beginE)
_ZN34_INTERNAL_6ba5d3f0_4_k_cu_9375e9e44cuda3std6ranges3__45__cpo5beginE:
	.zero		1
	.type		_ZN34_INTERNAL_6ba5d3f0_4_k_cu_9375e9e44cuda3std3__436_GLOBAL__N__6ba5d3f0_4_k_cu_9375e9e46ignoreE,@object
	.size		_ZN34_INTERNAL_6ba5d3f0_4_k_cu_9375e9e44cuda3std3__436_GLOBAL__N__6ba5d3f0_4_k_cu_9375e9e46ignoreE,(_ZN34_INTERNAL_6ba5d3f0_4_k_cu_9375e9e44cuda3std6ranges3__45__cpo4sizeE - _ZN34_INTERNAL_6ba5d3f0_4_k_cu_9375e9e44cuda3std3__436_GLOBAL__N__6ba5d3f0_4_k_cu_9375e9e46ignoreE)
_ZN34_INTERNAL_6ba5d3f0_4_k_cu_9375e9e44cuda3std3__436_GLOBAL__N__6ba5d3f0_4_k_cu_9375e9e46ignoreE:
	.zero		1
	.type		_ZN34_INTERNAL_6ba5d3f0_4_k_cu_9375e9e44cuda3std6ranges3__45__cpo4sizeE,@object
	.size		_ZN34_INTERNAL_6ba5d3f0_4_k_cu_9375e9e44cuda3std6ranges3__45__cpo4sizeE,(_ZN34_INTERNAL_6ba5d3f0_4_k_cu_9375e9e44cuda3std3__45__cpo5beginE - _ZN34_INTERNAL_6ba5d3f0_4_k_cu_9375e9e44cuda3std6ranges3__45__cpo4sizeE)
_ZN34_INTERNAL_6ba5d3f0_4_k_cu_9375e9e44cuda3std6ranges3__45__cpo4sizeE:
	.zero		1
	.type		_ZN34_INTERNAL_6ba5d3f0_4_k_cu_9375e9e44cuda3std3__45__cpo5beginE,@object
	.size		_ZN34_INTERNAL_6ba5d3f0_4_k_cu_9375e9e44cuda3std3__45__cpo5beginE,(_ZN34_INTERNAL_6ba5d3f0_4_k_cu_9375e9e44cuda3std6ranges3__45__cpo6cbeginE - _ZN34_INTERNAL_6ba5d3f0_4_k_cu_9375e9e44cuda3std3__45__cpo5beginE)
_ZN34_INTERNAL_6ba5d3f0_4_k_cu_9375e9e44cuda3std3__45__cpo5beginE:
	.zero		1
	.type		_ZN34_INTERNAL_6ba5d3f0_4_k_cu_9375e9e44cuda3std6ranges3__45__cpo6cbeginE,@object
	.size		_ZN34_INTERNAL_6ba5d3f0_4_k_cu_9375e9e44cuda3std6ranges3__45__cpo6cbeginE,(_ZN34_INTERNAL_6ba5d3f0_4_k_cu_9375e9e44cuda3std3__45__cpo6rbeginE - _ZN34_INTERNAL_6ba5d3f0_4_k_cu_9375e9e44cuda3std6ranges3__45__cpo6cbeginE)
_ZN34_INTERNAL_6ba5d3f0_4_k_cu_9375e9e44cuda3std6ranges3__45__cpo6cbeginE:
	.zero		1
	.type		_ZN34_INTERNAL_6ba5d3f0_4_k_cu_9375e9e44cuda3std3__45__cpo6rbeginE,@object
	.size		_ZN34_INTERNAL_6ba5d3f0_4_k_cu_9375e9e44cuda3std3__45__cpo6rbeginE,(_ZN34_INTERNAL_6ba5d3f0_4_k_cu_9375e9e44cuda3std6ranges3__45__cpo4nextE - _ZN34_INTERNAL_6ba5d3f0_4_k_cu_9375e9e44cuda3std3__45__cpo6rbeginE)
_ZN34_INTERNAL_6ba5d3f0_4_k_cu_9375e9e44cuda3std3__45__cpo6rbeginE:
	.zero		1
	.type		_ZN34_INTERNAL_6ba5d3f0_4_k_cu_9375e9e44cuda3std6ranges3__45__cpo4nextE,@object
	.size		_ZN34_INTERNAL_6ba5d3f0_4_k_cu_9375e9e44cuda3std6ranges3__45__cpo4nextE,(_ZN34_INTERNAL_6ba5d3f0_4_k_cu_9375e9e44cuda3std6ranges3__45__cpo4swapE - _ZN34_INTERNAL_6ba5d3f0_4_k_cu_9375e9e44cuda3std6ranges3__45__cpo4nextE)
_ZN34_INTERNAL_6ba5d3f0_4_k_cu_9375e9e44cuda3std6ranges3__45__cpo4nextE:
	.zero		1
	.type		_ZN34_INTERNAL_6ba5d3f0_4_k_cu_9375e9e44cuda3std6ranges3__45__cpo4swapE,@object
	.size		_ZN34_INTERNAL_6ba5d3f0_4_k_cu_9375e9e44cuda3std6ranges3__45__cpo4swapE,(_ZN34_INTERNAL_6ba5d3f0_4_k_cu_9375e9e44cuda3std3__420unreachable_sentinelE - _ZN34_INTERNAL_6ba5d3f0_4_k_cu_9375e9e44cuda3std6ranges3__45__cpo4swapE)
_ZN34_INTERNAL_6ba5d3f0_4_k_cu_9375e9e44cuda3std6ranges3__45__cpo4swapE:
	.zero		1
	.type		_ZN34_INTERNAL_6ba5d3f0_4_k_cu_9375e9e44cuda3std3__420unreachable_sentinelE,@object
	.size		_ZN34_INTERNAL_6ba5d3f0_4_k_cu_9375e9e44cuda3std3__420unreachable_sentinelE,(_ZN34_INTERNAL_6ba5d3f0_4_k_cu_9375e9e46thrust24THRUST_300001_SM_1000_NS6system6detail10sequential3seqE - _ZN34_INTERNAL_6ba5d3f0_4_k_cu_9375e9e44cuda3std3__420unreachable_sentinelE)
_ZN34_INTERNAL_6ba5d3f0_4_k_cu_9375e9e44cuda3std3__420unreachable_sentinelE:
	.zero		1
	.type		_ZN34_INTERNAL_6ba5d3f0_4_k_cu_9375e9e46thrust24THRUST_300001_SM_1000_NS6system6detail10sequential3seqE,@object
	.size		_ZN34_INTERNAL_6ba5d3f0_4_k_cu_9375e9e46thrust24THRUST_300001_SM_1000_NS6system6detail10sequential3seqE,(_ZN34_INTERNAL_6ba5d3f0_4_k_cu_9375e9e44cuda3std3__45__cpo4cendE - _ZN34_INTERNAL_6ba5d3f0_4_k_cu_9375e9e46thrust24THRUST_300001_SM_1000_NS6system6detail10sequential3seqE)
_ZN34_INTERNAL_6ba5d3f0_4_k_cu_9375e9e46thrust24THRUST_300001_SM_1000_NS6system6detail10sequential3seqE:
	.zero		1
	.type		_ZN34_INTERNAL_6ba5d3f0_4_k_cu_9375e9e44cuda3std3__45__cpo4cendE,@object
	.size		_ZN34_INTERNAL_6ba5d3f0_4_k_cu_9375e9e44cuda3std3__45__cpo4cendE,(_ZN34_INTERNAL_6ba5d3f0_4_k_cu_9375e9e44cuda3std6ranges3__45__cpo9iter_swapE - _ZN34_INTERNAL_6ba5d3f0_4_k_cu_9375e9e44cuda3std3__45__cpo4cendE)
_ZN34_INTERNAL_6ba5d3f0_4_k_cu_9375e9e44cuda3std3__45__cpo4cendE:
	.zero		1
	.type		_ZN34_INTERNAL_6ba5d3f0_4_k_cu_9375e9e44cuda3std6ranges3__45__cpo9iter_swapE,@object
	.size		_ZN34_INTERNAL_6ba5d3f0_4_k_cu_9375e9e44cuda3std6ranges3__45__cpo9iter_swapE,(_ZN34_INTERNAL_6ba5d3f0_4_k_cu_9375e9e44cuda3std3__45__cpo5crendE - _ZN34_INTERNAL_6ba5d3f0_4_k_cu_9375e9e44cuda3std6ranges3__45__cpo9iter_swapE)
_ZN34_INTERNAL_6ba5d3f0_4_k_cu_9375e9e44cuda3std6ranges3__45__cpo9iter_swapE:
	.zero		1
	.type		_ZN34_INTERNAL_6ba5d3f0_4_k_cu_9375e9e44cuda3std3__45__cpo5crendE,@object
	.size		_ZN34_INTERNAL_6ba5d3f0_4_k_cu_9375e9e44cuda3std3__45__cpo5crendE,(_ZN34_INTERNAL_6ba5d3f0_4_k_cu_9375e9e44cuda3std6ranges3__45__cpo5cdataE - _ZN34_INTERNAL_6ba5d3f0_4_k_cu_9375e9e44cuda3std3__45__cpo5crendE)
_ZN34_INTERNAL_6ba5d3f0_4_k_cu_9375e9e44cuda3std3__45__cpo5crendE:
	.zero		1
	.type		_ZN34_INTERNAL_6ba5d3f0_4_k_cu_9375e9e44cuda3std6ranges3__45__cpo5cdataE,@object
	.size		_ZN34_INTERNAL_6ba5d3f0_4_k_cu_9375e9e44cuda3std6ranges3__45__cpo5cdataE,(_ZN34_INTERNAL_6ba5d3f0_4_k_cu_9375e9e44cuda3std6ranges3__45__cpo3endE - _ZN34_INTERNAL_6ba5d3f0_4_k_cu_9375e9e44cuda3std6ranges3__45__cpo5cdataE)
_ZN34_INTERNAL_6ba5d3f0_4_k_cu_9375e9e44cuda3std6ranges3__45__cpo5cdataE:
	.zero		1
	.type		_ZN34_INTERNAL_6ba5d3f0_4_k_cu_9375e9e44cuda3std6ranges3__45__cpo3endE,@object
	.size		_ZN34_INTERNAL_6ba5d3f0_4_k_cu_9375e9e44cuda3std6ranges3__45__cpo3endE,(_ZN34_INTERNAL_6ba5d3f0_4_k_cu_9375e9e44cuda3std3__419piecewise_constructE - _ZN34_INTERNAL_6ba5d3f0_4_k_cu_9375e9e44cuda3std6ranges3__45__cpo3endE)
_ZN34_INTERNAL_6ba5d3f0_4_k_cu_9375e9e44cuda3std6ranges3__45__cpo3endE:
	.zero		1
	.type		_ZN34_INTERNAL_6ba5d3f0_4_k_cu_9375e9e44cuda3std3__419piecewise_constructE,@object
	.size		_ZN34_INTERNAL_6ba5d3f0_4_k_cu_9375e9e44cuda3std3__419piecewise_constructE,(_ZN34_INTERNAL_6ba5d3f0_4_k_cu_9375e9e44cuda3std6ranges3__45__cpo5ssizeE - _ZN34_INTERNAL_6ba5d3f0_4_k_cu_9375e9e44cuda3std3__419piecewise_constructE)
_ZN34_INTERNAL_6ba5d3f0_4_k_cu_9375e9e44cuda3std3__419piecewise_constructE:
	.zero		1
	.type		_ZN34_INTERNAL_6ba5d3f0_4_k_cu_9375e9e44cuda3std6ranges3__45__cpo5ssizeE,@object
	.size		_ZN34_INTERNAL_6ba5d3f0_4_k_cu_9375e9e44cuda3std6ranges3__45__cpo5ssizeE,(_ZN34_INTERNAL_6ba5d3f0_4_k_cu_9375e9e44cuda3std3__45__cpo3endE - _ZN34_INTERNAL_6ba5d3f0_4_k_cu_9375e9e44cuda3std6ranges3__45__cpo5ssizeE)
_ZN34_INTERNAL_6ba5d3f0_4_k_cu_9375e9e44cuda3std6ranges3__45__cpo5ssizeE:
	.zero		1
	.type		_ZN34_INTERNAL_6ba5d3f0_4_k_cu_9375e9e44cuda3std3__45__cpo3endE,@object
	.size		_ZN34_INTERNAL_6ba5d3f0_4_k_cu_9375e9e44cuda3std3__45__cpo3endE,(_ZN34_INTERNAL_6ba5d3f0_4_k_cu_9375e9e44cuda3std6ranges3__45__cpo4cendE - _ZN34_INTERNAL_6ba5d3f0_4_k_cu_9375e9e44cuda3std3__45__cpo3endE)
_ZN34_INTERNAL_6ba5d3f0_4_k_cu_9375e9e44cuda3std3__45__cpo3endE:
	.zero		1
	.type		_ZN34_INTERNAL_6ba5d3f0_4_k_cu_9375e9e44cuda3std6ranges3__45__cpo4cendE,@object
	.size		_ZN34_INTERNAL_6ba5d3f0_4_k_cu_9375e9e44cuda3std6ranges3__45__cpo4cendE,(_ZN34_INTERNAL_6ba5d3f0_4_k_cu_9375e9e44cuda3std3__45__cpo4rendE - _ZN34_INTERNAL_6ba5d3f0_4_k_cu_9375e9e44cuda3std6ranges3__45__cpo4cendE)
_ZN34_INTERNAL_6ba5d3f0_4_k_cu_9375e9e44cuda3std6ranges3__45__cpo4cendE:
	.zero		1
	.type		_ZN34_INTERNAL_6ba5d3f0_4_k_cu_9375e9e44cuda3std3__45__cpo4rendE,@object
	.size		_ZN34_INTERNAL_6ba5d3f0_4_k_cu_9375e9e44cuda3std3__45__cpo4rendE,(_ZN34_INTERNAL_6ba5d3f0_4_k_cu_9375e9e44cuda3std6ranges3__45__cpo4prevE - _ZN34_INTERNAL_6ba5d3f0_4_k_cu_9375e9e44cuda3std3__45__cpo4rendE)
_ZN34_INTERNAL_6ba5d3f0_4_k_cu_9375e9e44cuda3std3__45__cpo4rendE:
	.zero		1
	.type		_ZN34_INTERNAL_6ba5d3f0_4_k_cu_9375e9e44cuda3std6ranges3__45__cpo4prevE,@object
	.size		_ZN34_INTERNAL_6ba5d3f0_4_k_cu_9375e9e44cuda3std6ranges3__45__cpo4prevE,(_ZN34_INTERNAL_6ba5d3f0_4_k_cu_9375e9e44cuda3std6ranges3__45__cpo9iter_moveE - _ZN34_INTERNAL_6ba5d3f0_4_k_cu_9375e9e44cuda3std6ranges3__45__cpo4prevE)
_ZN34_INTERNAL_6ba5d3f0_4_k_cu_9375e9e44cuda3std6ranges3__45__cpo4prevE:
	.zero		1
	.type		_ZN34_INTERNAL_6ba5d3f0_4_k_cu_9375e9e44cuda3std6ranges3__45__cpo9iter_moveE,@object
	.size		_ZN34_INTERNAL_6ba5d3f0_4_k_cu_9375e9e44cuda3std6ranges3__45__cpo9iter_moveE,(.L_13 - _ZN34_INTERNAL_6ba5d3f0_4_k_cu_9375e9e44cuda3std6ranges3__45__cpo9iter_moveE)
_ZN34_INTERNAL_6ba5d3f0_4_k_cu_9375e9e44cuda3std6ranges3__45__cpo9iter_moveE:
	.zero		1
.L_13:


//--------------------- .nv.constant0.build_exit  --------------------------
	.section	.nv.constant0.build_exit,"a",@progbits
	.sectionflags	@""
	.align	4
.nv.constant0.build_exit:
	.zero		960


//--------------------- SYMBOLS --------------------------

	.type		.nv.reservedSmem.offset0,@object
	.size		.nv.reservedSmem.offset0,0x4
